//
// Generated by NVIDIA NVVM Compiler
//
// Compiler Build ID: CL-36424714
// Cuda compilation tools, release 13.0, V13.0.88
// Based on NVVM 20.0.0
//

.version 9.0
.target sm_100
.address_size 64

	// .globl	_Z11Test_kernelPfS_

.visible .entry _Z11Test_kernelPfS_(
	.param .u64 .ptr .align 1 _Z11Test_kernelPfS__param_0,
	.param .u64 .ptr .align 1 _Z11Test_kernelPfS__param_1
)
{
	.reg .b32 	%r<5>;
	.reg .b32 	%f<2>;
	.reg .b64 	%rd<8>;

	ld.param.u64 	%rd1, [_Z11Test_kernelPfS__param_0];
	ld.param.u64 	%rd2, [_Z11Test_kernelPfS__param_1];
	cvta.to.global.u64 	%rd3, %rd2;
	cvta.to.global.u64 	%rd4, %rd1;
	mov.u32 	%r1, %ctaid.x;
	mov.u32 	%r2, %ntid.x;
	mov.u32 	%r3, %tid.x;
	mad.lo.s32 	%r4, %r1, %r2, %r3;
	mul.wide.s32 	%rd5, %r4, 4;
	add.s64 	%rd6, %rd4, %rd5;
	ld.global.f32 	%f1, [%rd6];
	add.s64 	%rd7, %rd3, %rd5;
	st.global.f32 	[%rd7], %f1;
	ret;

}


// ===== COMPILED SASS (sm_100) =====

	.target	sm_100

	.elftype	@"ET_EXEC"


//--------------------- .note.nv.tkinfo           --------------------------
	.section	.note.nv.tkinfo,"",@"SHT_NOTE"
	.sectionflags	@"SHF_NOTE_NV_TKINFO"
	.tkinfo
        /*0018*/ 	.word	0x00000002
        /*0030*/ 	.string	""
        /*0030*/ 	.string	"ptxas"
        /*0030*/ 	.string	"Cuda compilation tools, release 13.0, V13.0.88"
        /*0030*/ 	.string	"Build cuda_13.0.r13.0/compiler.36424714_0"
        /*0030*/ 	.string	"-arch sm_100 -m 64 "



//--------------------- .note.nv.cuinfo           --------------------------
	.section	.note.nv.cuinfo,"",@"SHT_NOTE"
	.sectionflags	@"SHF_NOTE_NV_CUINFO"
        /*0018*/ 	.short	0x0002
        /*001a*/ 	.short	0x0064
        /*001c*/ 	.short	0x0082
	.zero		2


//--------------------- .nv.info                  --------------------------
	.section	.nv.info,"",@"SHT_CUDA_INFO"
	.align	4


	//----- nvinfo : EIATTR_REGCOUNT
	.align		4
        /*0000*/ 	.byte	0x04, 0x2f
        /*0002*/ 	.short	(.L_1 - .L_0)
	.align		4
.L_0:
        /*0004*/ 	.word	index@(_Z11Test_kernelPfS_)
        /*0008*/ 	.word	0x0000000a


	//----- nvinfo : EIATTR_FRAME_SIZE
	.align		4
.L_1:
        /*000c*/ 	.byte	0x04, 0x11
        /*000e*/ 	.short	(.L_3 - .L_2)
	.align		4
.L_2:
        /*0010*/ 	.word	index@(_Z11Test_kernelPfS_)
        /*0014*/ 	.word	0x00000000


	//----- nvinfo : EIATTR_MIN_STACK_SIZE
	.align		4
.L_3:
        /*0018*/ 	.byte	0x04, 0x12
        /*001a*/ 	.short	(.L_5 - .L_4)
	.align		4
.L_4:
        /*001c*/ 	.word	index@(_Z11Test_kernelPfS_)
        /*0020*/ 	.word	0x00000000
.L_5:


//--------------------- .nv.compat                --------------------------
	.section	.nv.compat,"",@"SHT_CUDA_COMPAT_INFO"
	.align	4
        /*0000*/ 	.byte	0x02, 0x09, 0x00, 0x00, 0x02, 0x02, 0x01, 0x00, 0x02, 0x05, 0x05, 0x00, 0x03, 0x07, 0x01, 0x01
        /*0010*/ 	.byte	0x02, 0x03, 0x00, 0x00, 0x02, 0x06, 0x01, 0x00, 0x04, 0x0b, 0x08, 0x00, 0x09, 0x00, 0x00, 0x00
        /*0020*/ 	.byte	0x00, 0x00, 0x00, 0x00


//--------------------- .nv.info._Z11Test_kernelPfS_ --------------------------
	.section	.nv.info._Z11Test_kernelPfS_,"",@"SHT_CUDA_INFO"
	.sectionflags	@""
	.align	4


	//----- nvinfo : EIATTR_CUDA_API_VERSION
	.align		4
        /*0000*/ 	.byte	0x04, 0x37
        /*0002*/ 	.short	(.L_7 - .L_6)
.L_6:
        /*0004*/ 	.word	0x00000082


	//----- nvinfo : EIATTR_KPARAM_INFO
	.align		4
.L_7:
        /*0008*/ 	.byte	0x04, 0x17
        /*000a*/ 	.short	(.L_9 - .L_8)
.L_8:
        /*000c*/ 	.word	0x00000000
        /*0010*/ 	.short	0x0001
        /*0012*/ 	.short	0x0008
        /*0014*/ 	.byte	0x00, 0xf5, 0x21, 0x00


	//----- nvinfo : EIATTR_KPARAM_INFO
	.align		4
.L_9:
        /*0018*/ 	.byte	0x04, 0x17
        /*001a*/ 	.short	(.L_11 - .L_10)
.L_10:
        /*001c*/ 	.word	0x00000000
        /*0020*/ 	.short	0x0000
        /*0022*/ 	.short	0x0000
        /*0024*/ 	.byte	0x00, 0xf5, 0x21, 0x00


	//----- nvinfo : EIATTR_SPARSE_MMA_MASK
	.align		4
.L_11:
        /*0028*/ 	.byte	0x03, 0x50
        /*002a*/ 	.short	0x0000


	//----- nvinfo : EIATTR_MAXREG_COUNT
	.align		4
        /*002c*/ 	.byte	0x03, 0x1b
        /*002e*/ 	.short	0x00ff


	//----- nvinfo : EIATTR_MERCURY_ISA_VERSION
	.align		4
        /*0030*/ 	.byte	0x03, 0x5f
        /*0032*/ 	.short	0x0101


	//----- nvinfo : EIATTR_VRC_CTA_INIT_COUNT
	.align		4
        /*0034*/ 	.byte	0x02, 0x4a
	.zero		1
	.zero		1


	//----- nvinfo : EIATTR_EXIT_INSTR_OFFSETS
	.align		4
        /*0038*/ 	.byte	0x04, 0x1c
        /*003a*/ 	.short	(.L_13 - .L_12)


	//   ....[0]....
.L_12:
        /*003c*/ 	.word	0x000000c0


	//----- nvinfo : EIATTR_CBANK_PARAM_SIZE
	.align		4
.L_13:
        /*0040*/ 	.byte	0x03, 0x19
        /*0042*/ 	.short	0x0010


	//----- nvinfo : EIATTR_PARAM_CBANK
	.align		4
        /*0044*/ 	.byte	0x04, 0x0a
        /*0046*/ 	.short	(.L_15 - .L_14)
	.align		4
.L_14:
        /*0048*/ 	.word	index@(.nv.constant0._Z11Test_kernelPfS_)
        /*004c*/ 	.short	0x0380
        /*004e*/ 	.short	0x0010


	//----- nvinfo : EIATTR_SW_WAR
	.align		4
.L_15:
        /*0050*/ 	.byte	0x04, 0x36
        /*0052*/ 	.short	(.L_17 - .L_16)
.L_16:
        /*0054*/ 	.word	0x00000008
.L_17:


//--------------------- .nv.callgraph             --------------------------
	.section	.nv.callgraph,"",@"SHT_CUDA_CALLGRAPH"
	.align	4
	.sectionentsize	8
	.align		4
        /*0000*/ 	.word	0x00000000
	.align		4
        /*0004*/ 	.word	0xffffffff
	.align		4
        /*0008*/ 	.word	0x00000000
	.align		4
        /*000c*/ 	.word	0xfffffffe
	.align		4
        /*0010*/ 	.word	0x00000000
	.align		4
        /*0014*/ 	.word	0xfffffffd
	.align		4
        /*0018*/ 	.word	0x00000000
	.align		4
        /*001c*/ 	.word	0xfffffffc


//--------------------- .text._Z11Test_kernelPfS_ --------------------------
	.section	.text._Z11Test_kernelPfS_,"ax",@progbits
	.align	128
        .global         _Z11Test_kernelPfS_
        .type           _Z11Test_kernelPfS_,@function
        .size           _Z11Test_kernelPfS_,(.L_x_1 - _Z11Test_kernelPfS_)
        .other          _Z11Test_kernelPfS_,@"STO_CUDA_ENTRY STV_DEFAULT"
_Z11Test_kernelPfS_:
.text._Z11Test_kernelPfS_:
[----:B------:R-:W-:Y:S01]  /*0000*/  LDC R1, c[0x0][0x37c] ;  /* 0x0000df00ff017b82 */ /* 0x000fe20000000800 */
[----:B------:R-:W0:Y:S07]  /*0010*/  S2R R0, SR_TID.X ;  /* 0x0000000000007919 */ /* 0x000e2e0000002100 */
[----:B------:R-:W0:Y:S01]  /*0020*/  S2UR UR6, SR_CTAID.X ;  /* 0x00000000000679c3 */ /* 0x000e220000002500 */
[----:B------:R-:W1:Y:S07]  /*0030*/  LDCU.64 UR4, c[0x0][0x358] ;  /* 0x00006b00ff0477ac */ /* 0x000e6e0008000a00 */
[----:B------:R-:W0:Y:S08]  /*0040*/  LDC R7, c[0x0][0x360] ;  /* 0x0000d800ff077b82 */ /* 0x000e300000000800 */
[----:B------:R-:W2:Y:S08]  /*0050*/  LDC.64 R2, c[0x0][0x380] ;  /* 0x0000e000ff027b82 */ /* 0x000eb00000000a00 */
[----:B------:R-:W3:Y:S01]  /*0060*/  LDC.64 R4, c[0x0][0x388] ;  /* 0x0000e200ff047b82 */ /* 0x000ee20000000a00 */
[----:B0-----:R-:W-:-:S04]  /*0070*/  IMAD R7, R7, UR6, R0 ;  /* 0x0000000607077c24 */ /* 0x001fc8000f8e0200 */
[----:B--2---:R-:W-:-:S06]  /*0080*/  IMAD.WIDE R2, R7, 0x4, R2 ;  /* 0x0000000407027825 */ /* 0x004fcc00078e0202 */
[----:B-1----:R-:W2:Y:S01]  /*0090*/  LDG.E R3, desc[UR4][R2.64] ;  /* 0x0000000402037981 */ /* 0x002ea2000c1e1900 */
[----:B---3--:R-:W-:-:S05]  /*00a0*/  IMAD.WIDE R4, R7, 0x4, R4 ;  /* 0x0000000407047825 */ /* 0x008fca00078e0204 */
[----:B--2---:R-:W-:Y:S01]  /*00b0*/  STG.E desc[UR4][R4.64], R3 ;  /* 0x0000000304007986 */ /* 0x004fe2000c101904 */
[----:B------:R-:W-:Y:S05]  /*00c0*/  EXIT ;  /* 0x000000000000794d */ /* 0x000fea0003800000 */
.L_x_0:
[----:B------:R-:W-:-:S00]  /*00d0*/  BRA `(.L_x_0) ;  /* 0xfffffffc00fc7947 */ /* 0x000fc0000383ffff */
[----:B------:R-:W-:-:S00]  /*00e0*/  NOP ;  /* 0x0000000000007918 */ /* 0x000fc00000000000 */
        /* <DEDUP_REMOVED lines=9> */
.L_x_1:


//--------------------- .nv.shared.reserved.0     --------------------------
	.section	.nv.shared.reserved.0,"aw",@nobits
	.weak		__nv_reservedSMEM_offset_0_alias
	.size		__nv_reservedSMEM_offset_0_alias, 0, 64
	.other		__nv_reservedSMEM_offset_0_alias,@"STO_CUDA_RESERVED_SHARED STV_DEFAULT"
__nv_reservedSMEM_offset_0_alias:
	.zero		0
	.zero		64


//--------------------- .nv.constant0._Z11Test_kernelPfS_ --------------------------
	.section	.nv.constant0._Z11Test_kernelPfS_,"a",@progbits
	.sectionflags	@""
	.align	4
.nv.constant0._Z11Test_kernelPfS_:
	.zero		912


//--------------------- SYMBOLS --------------------------

	.type		.nv.reservedSmem.offset0,@object
	.size		.nv.reservedSmem.offset0,0x4
